//
// Generated by NVIDIA NVVM Compiler
//
// Compiler Build ID: CL-36424714
// Cuda compilation tools, release 13.0, V13.0.88
// Based on NVVM 20.0.0
//

.version 9.0
.target sm_100
.address_size 64

	// .globl	_Z14read_write_linPdP3ele

.visible .entry _Z14read_write_linPdP3ele(
	.param .u64 .ptr .align 1 _Z14read_write_linPdP3ele_param_0,
	.param .u64 .ptr .align 1 _Z14read_write_linPdP3ele_param_1
)
{
	.reg .b32 	%r<6>;
	.reg .b64 	%rd<9>;
	.reg .b64 	%fd<17>;

	ld.param.u64 	%rd1, [_Z14read_write_linPdP3ele_param_0];
	ld.param.u64 	%rd2, [_Z14read_write_linPdP3ele_param_1];
	cvta.to.global.u64 	%rd3, %rd2;
	cvta.to.global.u64 	%rd4, %rd1;
	mov.u32 	%r1, %ctaid.x;
	mov.u32 	%r2, %ntid.x;
	mov.u32 	%r3, %tid.x;
	mad.lo.s32 	%r4, %r1, %r2, %r3;
	shl.b32 	%r5, %r4, 1;
	mul.wide.u32 	%rd5, %r5, 8;
	add.s64 	%rd6, %rd4, %rd5;
	ld.global.f64 	%fd1, [%rd6];
	ld.global.f64 	%fd2, [%rd6+8];
	add.f64 	%fd3, %fd1, %fd2;
	mul.wide.u32 	%rd7, %r4, 56;
	add.s64 	%rd8, %rd3, %rd7;
	st.global.f64 	[%rd8], %fd3;
	ld.global.f64 	%fd4, [%rd6];
	st.global.f64 	[%rd8+8], %fd4;
	ld.global.f64 	%fd5, [%rd6+8];
	st.global.f64 	[%rd8+16], %fd5;
	ld.global.f64 	%fd6, [%rd6];
	st.global.f64 	[%rd8+24], %fd6;
	ld.global.f64 	%fd7, [%rd6+8];
	st.global.f64 	[%rd8+32], %fd7;
	ld.global.f64 	%fd8, [%rd6];
	add.f64 	%fd9, %fd8, %fd7;
	st.global.f64 	[%rd8+40], %fd9;
	ld.global.f64 	%fd10, [%rd6+8];
	ld.global.f64 	%fd11, [%rd6];
	sub.f64 	%fd12, %fd10, %fd11;
	st.global.f64 	[%rd8+48], %fd12;
	ld.global.f64 	%fd13, [%rd6];
	add.f64 	%fd14, %fd13, 0d3F847AE140000000;
	st.global.f64 	[%rd6], %fd14;
	ld.global.f64 	%fd15, [%rd6+8];
	add.f64 	%fd16, %fd15, 0d3F847AE140000000;
	st.global.f64 	[%rd6+8], %fd16;
	ret;

}
	// .globl	_Z15read_write_intePdS_S_S_j
.visible .entry _Z15read_write_intePdS_S_S_j(
	.param .u64 .ptr .align 1 _Z15read_write_intePdS_S_S_j_param_0,
	.param .u64 .ptr .align 1 _Z15read_write_intePdS_S_S_j_param_1,
	.param .u64 .ptr .align 1 _Z15read_write_intePdS_S_S_j_param_2,
	.param .u64 .ptr .align 1 _Z15read_write_intePdS_S_S_j_param_3,
	.param .u32 _Z15read_write_intePdS_S_S_j_param_4
)
{
	.reg .b32 	%r<9>;
	.reg .b64 	%rd<22>;
	.reg .b64 	%fd<17>;

	ld.param.u64 	%rd1, [_Z15read_write_intePdS_S_S_j_param_0];
	ld.param.u64 	%rd2, [_Z15read_write_intePdS_S_S_j_param_1];
	ld.param.u64 	%rd3, [_Z15read_write_intePdS_S_S_j_param_2];
	ld.param.u64 	%rd4, [_Z15read_write_intePdS_S_S_j_param_3];
	ld.param.u32 	%r1, [_Z15read_write_intePdS_S_S_j_param_4];
	cvta.to.global.u64 	%rd5, %rd4;
	cvta.to.global.u64 	%rd6, %rd3;
	cvta.to.global.u64 	%rd7, %rd2;
	cvta.to.global.u64 	%rd8, %rd1;
	mov.u32 	%r2, %ctaid.x;
	mov.u32 	%r3, %ntid.x;
	mov.u32 	%r4, %tid.x;
	mad.lo.s32 	%r5, %r2, %r3, %r4;
	mul.wide.u32 	%rd9, %r5, 8;
	add.s64 	%rd10, %rd8, %rd9;
	ld.global.f64 	%fd1, [%rd10];
	add.s32 	%r6, %r1, %r5;
	mul.wide.u32 	%rd11, %r6, 8;
	add.s64 	%rd12, %rd8, %rd11;
	ld.global.f64 	%fd2, [%rd12];
	add.f64 	%fd3, %fd1, %fd2;
	add.s64 	%rd13, %rd7, %rd9;
	st.global.f64 	[%rd13], %fd3;
	ld.global.f64 	%fd4, [%rd10];
	add.s64 	%rd14, %rd6, %rd9;
	st.global.f64 	[%rd14], %fd4;
	ld.global.f64 	%fd5, [%rd12];
	add.s64 	%rd15, %rd6, %rd11;
	st.global.f64 	[%rd15], %fd5;
	ld.global.f64 	%fd6, [%rd10];
	add.s64 	%rd16, %rd5, %rd9;
	st.global.f64 	[%rd16], %fd6;
	ld.global.f64 	%fd7, [%rd12];
	add.s64 	%rd17, %rd5, %rd11;
	st.global.f64 	[%rd17], %fd7;
	ld.global.f64 	%fd8, [%rd10];
	add.f64 	%fd9, %fd8, %fd7;
	add.s32 	%r7, %r6, %r1;
	mul.wide.u32 	%rd18, %r7, 8;
	add.s64 	%rd19, %rd5, %rd18;
	st.global.f64 	[%rd19], %fd9;
	ld.global.f64 	%fd10, [%rd12];
	ld.global.f64 	%fd11, [%rd10];
	sub.f64 	%fd12, %fd10, %fd11;
	add.s32 	%r8, %r7, %r1;
	mul.wide.u32 	%rd20, %r8, 8;
	add.s64 	%rd21, %rd5, %rd20;
	st.global.f64 	[%rd21], %fd12;
	ld.global.f64 	%fd13, [%rd10];
	add.f64 	%fd14, %fd13, 0d3F847AE140000000;
	st.global.f64 	[%rd10], %fd14;
	ld.global.f64 	%fd15, [%rd12];
	add.f64 	%fd16, %fd15, 0d3F847AE140000000;
	st.global.f64 	[%rd12], %fd16;
	ret;

}


// ===== COMPILED SASS (sm_100) =====

	.target	sm_100

	.elftype	@"ET_EXEC"


//--------------------- .note.nv.tkinfo           --------------------------
	.section	.note.nv.tkinfo,"",@"SHT_NOTE"
	.sectionflags	@"SHF_NOTE_NV_TKINFO"
	.tkinfo
        /*0018*/ 	.word	0x00000002
        /*0030*/ 	.string	""
        /*0030*/ 	.string	"ptxas"
        /*0030*/ 	.string	"Cuda compilation tools, release 13.0, V13.0.88"
        /*0030*/ 	.string	"Build cuda_13.0.r13.0/compiler.36424714_0"
        /*0030*/ 	.string	"-arch sm_100 -m 64 "



//--------------------- .note.nv.cuinfo           --------------------------
	.section	.note.nv.cuinfo,"",@"SHT_NOTE"
	.sectionflags	@"SHF_NOTE_NV_CUINFO"
        /*0018*/ 	.short	0x0002
        /*001a*/ 	.short	0x0064
        /*001c*/ 	.short	0x0082
	.zero		2


//--------------------- .nv.info                  --------------------------
	.section	.nv.info,"",@"SHT_CUDA_INFO"
	.align	4


	//----- nvinfo : EIATTR_REGCOUNT
	.align		4
        /*0000*/ 	.byte	0x04, 0x2f
        /*0002*/ 	.short	(.L_1 - .L_0)
	.align		4
.L_0:
        /*0004*/ 	.word	index@(_Z14read_write_linPdP3ele)
        /*0008*/ 	.word	0x00000014


	//----- nvinfo : EIATTR_FRAME_SIZE
	.align		4
.L_1:
        /*000c*/ 	.byte	0x04, 0x11
        /*000e*/ 	.short	(.L_3 - .L_2)
	.align		4
.L_2:
        /*0010*/ 	.word	index@(_Z14read_write_linPdP3ele)
        /*0014*/ 	.word	0x00000000


	//----- nvinfo : EIATTR_REGCOUNT
	.align		4
.L_3:
        /*0018*/ 	.byte	0x04, 0x2f
        /*001a*/ 	.short	(.L_5 - .L_4)
	.align		4
.L_4:
        /*001c*/ 	.word	index@(_Z15read_write_intePdS_S_S_j)
        /*0020*/ 	.word	0x0000001c


	//----- nvinfo : EIATTR_FRAME_SIZE
	.align		4
.L_5:
        /*0024*/ 	.byte	0x04, 0x11
        /*0026*/ 	.short	(.L_7 - .L_6)
	.align		4
.L_6:
        /*0028*/ 	.word	index@(_Z15read_write_intePdS_S_S_j)
        /*002c*/ 	.word	0x00000000


	//----- nvinfo : EIATTR_MIN_STACK_SIZE
	.align		4
.L_7:
        /*0030*/ 	.byte	0x04, 0x12
        /*0032*/ 	.short	(.L_9 - .L_8)
	.align		4
.L_8:
        /*0034*/ 	.word	index@(_Z15read_write_intePdS_S_S_j)
        /*0038*/ 	.word	0x00000000


	//----- nvinfo : EIATTR_MIN_STACK_SIZE
	.align		4
.L_9:
        /*003c*/ 	.byte	0x04, 0x12
        /*003e*/ 	.short	(.L_11 - .L_10)
	.align		4
.L_10:
        /*0040*/ 	.word	index@(_Z14read_write_linPdP3ele)
        /*0044*/ 	.word	0x00000000
.L_11:


//--------------------- .nv.compat                --------------------------
	.section	.nv.compat,"",@"SHT_CUDA_COMPAT_INFO"
	.align	4
        /*0000*/ 	.byte	0x02, 0x09, 0x00, 0x00, 0x02, 0x02, 0x01, 0x00, 0x02, 0x05, 0x05, 0x00, 0x03, 0x07, 0x01, 0x01
        /*0010*/ 	.byte	0x02, 0x03, 0x00, 0x00, 0x02, 0x06, 0x01, 0x00, 0x04, 0x0b, 0x08, 0x00, 0x01, 0x00, 0x00, 0x00
        /*0020*/ 	.byte	0x00, 0x00, 0x00, 0x00


//--------------------- .nv.info._Z15read_write_intePdS_S_S_j --------------------------
	.section	.nv.info._Z15read_write_intePdS_S_S_j,"",@"SHT_CUDA_INFO"
	.sectionflags	@""
	.align	4


	//----- nvinfo : EIATTR_CUDA_API_VERSION
	.align		4
        /*0000*/ 	.byte	0x04, 0x37
        /*0002*/ 	.short	(.L_13 - .L_12)
.L_12:
        /*0004*/ 	.word	0x00000082


	//----- nvinfo : EIATTR_KPARAM_INFO
	.align		4
.L_13:
        /*0008*/ 	.byte	0x04, 0x17
        /*000a*/ 	.short	(.L_15 - .L_14)
.L_14:
        /*000c*/ 	.word	0x00000000
        /*0010*/ 	.short	0x0004
        /*0012*/ 	.short	0x0020
        /*0014*/ 	.byte	0x00, 0xf0, 0x11, 0x00


	//----- nvinfo : EIATTR_KPARAM_INFO
	.align		4
.L_15:
        /*0018*/ 	.byte	0x04, 0x17
        /*001a*/ 	.short	(.L_17 - .L_16)
.L_16:
        /*001c*/ 	.word	0x00000000
        /*0020*/ 	.short	0x0003
        /*0022*/ 	.short	0x0018
        /*0024*/ 	.byte	0x00, 0xf5, 0x21, 0x00


	//----- nvinfo : EIATTR_KPARAM_INFO
	.align		4
.L_17:
        /*0028*/ 	.byte	0x04, 0x17
        /*002a*/ 	.short	(.L_19 - .L_18)
.L_18:
        /*002c*/ 	.word	0x00000000
        /*0030*/ 	.short	0x0002
        /*0032*/ 	.short	0x0010
        /*0034*/ 	.byte	0x00, 0xf5, 0x21, 0x00


	//----- nvinfo : EIATTR_KPARAM_INFO
	.align		4
.L_19:
        /*0038*/ 	.byte	0x04, 0x17
        /*003a*/ 	.short	(.L_21 - .L_20)
.L_20:
        /*003c*/ 	.word	0x00000000
        /*0040*/ 	.short	0x0001
        /*0042*/ 	.short	0x0008
        /*0044*/ 	.byte	0x00, 0xf5, 0x21, 0x00


	//----- nvinfo : EIATTR_KPARAM_INFO
	.align		4
.L_21:
        /*0048*/ 	.byte	0x04, 0x17
        /*004a*/ 	.short	(.L_23 - .L_22)
.L_22:
        /*004c*/ 	.word	0x00000000
        /*0050*/ 	.short	0x0000
        /*0052*/ 	.short	0x0000
        /*0054*/ 	.byte	0x00, 0xf5, 0x21, 0x00


	//----- nvinfo : EIATTR_SPARSE_MMA_MASK
	.align		4
.L_23:
        /*0058*/ 	.byte	0x03, 0x50
        /*005a*/ 	.short	0x0000


	//----- nvinfo : EIATTR_MAXREG_COUNT
	.align		4
        /*005c*/ 	.byte	0x03, 0x1b
        /*005e*/ 	.short	0x00ff


	//----- nvinfo : EIATTR_MERCURY_ISA_VERSION
	.align		4
        /*0060*/ 	.byte	0x03, 0x5f
        /*0062*/ 	.short	0x0101


	//----- nvinfo : EIATTR_VRC_CTA_INIT_COUNT
	.align		4
        /*0064*/ 	.byte	0x02, 0x4a
	.zero		1
	.zero		1


	//----- nvinfo : EIATTR_EXIT_INSTR_OFFSETS
	.align		4
        /*0068*/ 	.byte	0x04, 0x1c
        /*006a*/ 	.short	(.L_25 - .L_24)


	//   ....[0]....
.L_24:
        /*006c*/ 	.word	0x00000320


	//----- nvinfo : EIATTR_CBANK_PARAM_SIZE
	.align		4
.L_25:
        /*0070*/ 	.byte	0x03, 0x19
        /*0072*/ 	.short	0x0024


	//----- nvinfo : EIATTR_PARAM_CBANK
	.align		4
        /*0074*/ 	.byte	0x04, 0x0a
        /*0076*/ 	.short	(.L_27 - .L_26)
	.align		4
.L_26:
        /*0078*/ 	.word	index@(.nv.constant0._Z15read_write_intePdS_S_S_j)
        /*007c*/ 	.short	0x0380
        /*007e*/ 	.short	0x0024


	//----- nvinfo : EIATTR_SW_WAR
	.align		4
.L_27:
        /*0080*/ 	.byte	0x04, 0x36
        /*0082*/ 	.short	(.L_29 - .L_28)
.L_28:
        /*0084*/ 	.word	0x00000008
.L_29:


//--------------------- .nv.info._Z14read_write_linPdP3ele --------------------------
	.section	.nv.info._Z14read_write_linPdP3ele,"",@"SHT_CUDA_INFO"
	.sectionflags	@""
	.align	4


	//----- nvinfo : EIATTR_CUDA_API_VERSION
	.align		4
        /*0000*/ 	.byte	0x04, 0x37
        /*0002*/ 	.short	(.L_31 - .L_30)
.L_30:
        /*0004*/ 	.word	0x00000082


	//----- nvinfo : EIATTR_KPARAM_INFO
	.align		4
.L_31:
        /*0008*/ 	.byte	0x04, 0x17
        /*000a*/ 	.short	(.L_33 - .L_32)
.L_32:
        /*000c*/ 	.word	0x00000000
        /*0010*/ 	.short	0x0001
        /*0012*/ 	.short	0x0008
        /*0014*/ 	.byte	0x00, 0xf5, 0x21, 0x00


	//----- nvinfo : EIATTR_KPARAM_INFO
	.align		4
.L_33:
        /*0018*/ 	.byte	0x04, 0x17
        /*001a*/ 	.short	(.L_35 - .L_34)
.L_34:
        /*001c*/ 	.word	0x00000000
        /*0020*/ 	.short	0x0000
        /*0022*/ 	.short	0x0000
        /*0024*/ 	.byte	0x00, 0xf5, 0x21, 0x00


	//----- nvinfo : EIATTR_SPARSE_MMA_MASK
	.align		4
.L_35:
        /*0028*/ 	.byte	0x03, 0x50
        /*002a*/ 	.short	0x0000


	//----- nvinfo : EIATTR_MAXREG_COUNT
	.align		4
        /*002c*/ 	.byte	0x03, 0x1b
        /*002e*/ 	.short	0x00ff


	//----- nvinfo : EIATTR_MERCURY_ISA_VERSION
	.align		4
        /*0030*/ 	.byte	0x03, 0x5f
        /*0032*/ 	.short	0x0101


	//----- nvinfo : EIATTR_VRC_CTA_INIT_COUNT
	.align		4
        /*0034*/ 	.byte	0x02, 0x4a
	.zero		1
	.zero		1


	//----- nvinfo : EIATTR_EXIT_INSTR_OFFSETS
	.align		4
        /*0038*/ 	.byte	0x04, 0x1c
        /*003a*/ 	.short	(.L_37 - .L_36)


	//   ....[0]....
.L_36:
        /*003c*/ 	.word	0x00000260


	//----- nvinfo : EIATTR_CBANK_PARAM_SIZE
	.align		4
.L_37:
        /*0040*/ 	.byte	0x03, 0x19
        /*0042*/ 	.short	0x0010


	//----- nvinfo : EIATTR_PARAM_CBANK
	.align		4
        /*0044*/ 	.byte	0x04, 0x0a
        /*0046*/ 	.short	(.L_39 - .L_38)
	.align		4
.L_38:
        /*0048*/ 	.word	index@(.nv.constant0._Z14read_write_linPdP3ele)
        /*004c*/ 	.short	0x0380
        /*004e*/ 	.short	0x0010


	//----- nvinfo : EIATTR_SW_WAR
	.align		4
.L_39:
        /*0050*/ 	.byte	0x04, 0x36
        /*0052*/ 	.short	(.L_41 - .L_40)
.L_40:
        /*0054*/ 	.word	0x00000008
.L_41:


//--------------------- .nv.callgraph             --------------------------
	.section	.nv.callgraph,"",@"SHT_CUDA_CALLGRAPH"
	.align	4
	.sectionentsize	8
	.align		4
        /*0000*/ 	.word	0x00000000
	.align		4
        /*0004*/ 	.word	0xffffffff
	.align		4
        /*0008*/ 	.word	0x00000000
	.align		4
        /*000c*/ 	.word	0xfffffffe
	.align		4
        /*0010*/ 	.word	0x00000000
	.align		4
        /*0014*/ 	.word	0xfffffffd
	.align		4
        /*0018*/ 	.word	0x00000000
	.align		4
        /*001c*/ 	.word	0xfffffffc


//--------------------- .text._Z15read_write_intePdS_S_S_j --------------------------
	.section	.text._Z15read_write_intePdS_S_S_j,"ax",@progbits
	.align	128
        .global         _Z15read_write_intePdS_S_S_j
        .type           _Z15read_write_intePdS_S_S_j,@function
        .size           _Z15read_write_intePdS_S_S_j,(.L_x_2 - _Z15read_write_intePdS_S_S_j)
        .other          _Z15read_write_intePdS_S_S_j,@"STO_CUDA_ENTRY STV_DEFAULT"
_Z15read_write_intePdS_S_S_j:
.text._Z15read_write_intePdS_S_S_j:
[----:B------:R-:W-:Y:S01]  /*0000*/  LDC R1, c[0x0][0x37c] ;  /* 0x0000df00ff017b82 */ /* 0x000fe20000000800 */
[----:B------:R-:W0:Y:S07]  /*0010*/  S2R R0, SR_TID.X ;  /* 0x0000000000007919 */ /* 0x000e2e0000002100 */
[----:B------:R-:W0:Y:S01]  /*0020*/  S2UR UR6, SR_CTAID.X ;  /* 0x00000000000679c3 */ /* 0x000e220000002500 */
[----:B------:R-:W1:Y:S01]  /*0030*/  LDCU UR7, c[0x0][0x3a0] ;  /* 0x00007400ff0777ac */ /* 0x000e620008000800 */
[----:B------:R-:W2:Y:S06]  /*0040*/  LDCU.64 UR4, c[0x0][0x358] ;  /* 0x00006b00ff0477ac */ /* 0x000eac0008000a00 */
[----:B------:R-:W0:Y:S08]  /*0050*/  LDC R9, c[0x0][0x360] ;  /* 0x0000d800ff097b82 */ /* 0x000e300000000800 */
[----:B------:R-:W3:Y:S08]  /*0060*/  LDC.64 R2, c[0x0][0x380] ;  /* 0x0000e000ff027b82 */ /* 0x000ef00000000a00 */
[----:B------:R-:W4:Y:S01]  /*0070*/  LDC.64 R12, c[0x0][0x388] ;  /* 0x0000e200ff0c7b82 */ /* 0x000f220000000a00 */
[----:B0-----:R-:W-:-:S07]  /*0080*/  IMAD R9, R9, UR6, R0 ;  /* 0x0000000609097c24 */ /* 0x001fce000f8e0200 */
[----:B------:R-:W0:Y:S01]  /*0090*/  LDC.64 R20, c[0x0][0x390] ;  /* 0x0000e400ff147b82 */ /* 0x000e220000000a00 */
[C---:B-1----:R-:W-:Y:S01]  /*00a0*/  IADD3 R0, PT, PT, R9.reuse, UR7, RZ ;  /* 0x0000000709007c10 */ /* 0x042fe2000fffe0ff */
[----:B---3--:R-:W-:-:S04]  /*00b0*/  IMAD.WIDE.U32 R4, R9, 0x8, R2 ;  /* 0x0000000809047825 */ /* 0x008fc800078e0002 */
[----:B------:R-:W-:Y:S01]  /*00c0*/  IMAD.WIDE.U32 R2, R0, 0x8, R2 ;  /* 0x0000000800027825 */ /* 0x000fe200078e0002 */
[----:B--2---:R-:W2:Y:S04]  /*00d0*/  LDG.E.64 R6, desc[UR4][R4.64] ;  /* 0x0000000404067981 */ /* 0x004ea8000c1e1b00 */
[----:B------:R-:W2:Y:S01]  /*00e0*/  LDG.E.64 R10, desc[UR4][R2.64] ;  /* 0x00000004020a7981 */ /* 0x000ea2000c1e1b00 */
[----:B----4-:R-:W-:Y:S01]  /*00f0*/  IMAD.WIDE.U32 R12, R9, 0x8, R12 ;  /* 0x00000008090c7825 */ /* 0x010fe200078e000c */
[----:B--2---:R-:W-:-:S03]  /*0100*/  DADD R10, R6, R10 ;  /* 0x00000000060a7229 */ /* 0x004fc6000000000a */
[--C-:B0-----:R-:W-:Y:S01]  /*0110*/  IMAD.WIDE.U32 R16, R9, 0x8, R20.reuse ;  /* 0x0000000809107825 */ /* 0x101fe200078e0014 */
[----:B------:R-:W0:Y:S03]  /*0120*/  LDC.64 R6, c[0x0][0x398] ;  /* 0x0000e600ff067b82 */ /* 0x000e260000000a00 */
[----:B------:R1:W-:Y:S04]  /*0130*/  STG.E.64 desc[UR4][R12.64], R10 ;  /* 0x0000000a0c007986 */ /* 0x0003e8000c101b04 */
[----:B------:R-:W2:Y:S01]  /*0140*/  LDG.E.64 R14, desc[UR4][R4.64] ;  /* 0x00000004040e7981 */ /* 0x000ea2000c1e1b00 */
[----:B------:R-:W-:-:S03]  /*0150*/  IMAD.WIDE.U32 R20, R0, 0x8, R20 ;  /* 0x0000000800147825 */ /* 0x000fc600078e0014 */
[----:B--2---:R2:W-:Y:S04]  /*0160*/  STG.E.64 desc[UR4][R16.64], R14 ;  /* 0x0000000e10007986 */ /* 0x0045e8000c101b04 */
[----:B------:R-:W3:Y:S01]  /*0170*/  LDG.E.64 R18, desc[UR4][R2.64] ;  /* 0x0000000402127981 */ /* 0x000ee2000c1e1b00 */
[----:B0-----:R-:W-:-:S03]  /*0180*/  IMAD.WIDE.U32 R8, R9, 0x8, R6 ;  /* 0x0000000809087825 */ /* 0x001fc600078e0006 */
[----:B---3--:R0:W-:Y:S04]  /*0190*/  STG.E.64 desc[UR4][R20.64], R18 ;  /* 0x0000001214007986 */ /* 0x0081e8000c101b04 */
[----:B------:R-:W3:Y:S01]  /*01a0*/  LDG.E.64 R22, desc[UR4][R4.64] ;  /* 0x0000000404167981 */ /* 0x000ee2000c1e1b00 */
[----:B-1----:R-:W-:-:S03]  /*01b0*/  IMAD.WIDE.U32 R12, R0, 0x8, R6 ;  /* 0x00000008000c7825 */ /* 0x002fc600078e0006 */
[----:B---3--:R1:W-:Y:S04]  /*01c0*/  STG.E.64 desc[UR4][R8.64], R22 ;  /* 0x0000001608007986 */ /* 0x0083e8000c101b04 */
[----:B------:R-:W3:Y:S01]  /*01d0*/  LDG.E.64 R10, desc[UR4][R2.64] ;  /* 0x00000004020a7981 */ /* 0x000ee2000c1e1b00 */
[----:B------:R-:W-:-:S03]  /*01e0*/  IADD3 R25, PT, PT, R0, UR7, RZ ;  /* 0x0000000700197c10 */ /* 0x000fc6000fffe0ff */
[----:B---3--:R3:W-:Y:S04]  /*01f0*/  STG.E.64 desc[UR4][R12.64], R10 ;  /* 0x0000000a0c007986 */ /* 0x0087e8000c101b04 */
[----:B--2---:R-:W2:Y:S01]  /*0200*/  LDG.E.64 R14, desc[UR4][R4.64] ;  /* 0x00000004040e7981 */ /* 0x004ea2000c1e1b00 */
[----:B------:R-:W-:Y:S01]  /*0210*/  IMAD.WIDE.U32 R16, R25, 0x8, R6 ;  /* 0x0000000819107825 */ /* 0x000fe200078e0006 */
[----:B--2---:R-:W-:-:S07]  /*0220*/  DADD R14, R10, R14 ;  /* 0x000000000a0e7229 */ /* 0x004fce000000000e */
[----:B------:R-:W-:Y:S04]  /*0230*/  STG.E.64 desc[UR4][R16.64], R14 ;  /* 0x0000000e10007986 */ /* 0x000fe8000c101b04 */
[----:B0-----:R-:W2:Y:S04]  /*0240*/  LDG.E.64 R18, desc[UR4][R2.64] ;  /* 0x0000000402127981 */ /* 0x001ea8000c1e1b00 */
[----:B------:R-:W2:Y:S01]  /*0250*/  LDG.E.64 R20, desc[UR4][R4.64] ;  /* 0x0000000404147981 */ /* 0x000ea2000c1e1b00 */
[----:B------:R-:W-:-:S05]  /*0260*/  IADD3 R25, PT, PT, R25, UR7, RZ ;  /* 0x0000000719197c10 */ /* 0x000fca000fffe0ff */
[----:B------:R-:W-:Y:S01]  /*0270*/  IMAD.WIDE.U32 R6, R25, 0x8, R6 ;  /* 0x0000000819067825 */ /* 0x000fe200078e0006 */
[----:B--2---:R-:W-:-:S07]  /*0280*/  DADD R18, R18, -R20 ;  /* 0x0000000012127229 */ /* 0x004fce0000000814 */
[----:B------:R-:W-:Y:S04]  /*0290*/  STG.E.64 desc[UR4][R6.64], R18 ;  /* 0x0000001206007986 */ /* 0x000fe8000c101b04 */
[----:B-1----:R-:W2:Y:S01]  /*02a0*/  LDG.E.64 R8, desc[UR4][R4.64] ;  /* 0x0000000404087981 */ /* 0x002ea2000c1e1b00 */
[----:B------:R-:W-:Y:S01]  /*02b0*/  UMOV UR6, 0x40000000 ;  /* 0x4000000000067882 */ /* 0x000fe20000000000 */
[----:B------:R-:W-:Y:S02]  /*02c0*/  UMOV UR7, 0x3f847ae1 ;  /* 0x3f847ae100077882 */ /* 0x000fe40000000000 */
[----:B--2---:R-:W-:-:S07]  /*02d0*/  DADD R8, R8, UR6 ;  /* 0x0000000608087e29 */ /* 0x004fce0008000000 */
[----:B------:R-:W-:Y:S04]  /*02e0*/  STG.E.64 desc[UR4][R4.64], R8 ;  /* 0x0000000804007986 */ /* 0x000fe8000c101b04 */
[----:B---3--:R-:W2:Y:S02]  /*02f0*/  LDG.E.64 R10, desc[UR4][R2.64] ;  /* 0x00000004020a7981 */ /* 0x008ea4000c1e1b00 */
[----:B--2---:R-:W-:-:S07]  /*0300*/  DADD R10, R10, UR6 ;  /* 0x000000060a0a7e29 */ /* 0x004fce0008000000 */
[----:B------:R-:W-:Y:S01]  /*0310*/  STG.E.64 desc[UR4][R2.64], R10 ;  /* 0x0000000a02007986 */ /* 0x000fe2000c101b04 */
[----:B------:R-:W-:Y:S05]  /*0320*/  EXIT ;  /* 0x000000000000794d */ /* 0x000fea0003800000 */
.L_x_0:
[----:B------:R-:W-:-:S00]  /*0330*/  BRA `(.L_x_0) ;  /* 0xfffffffc00fc7947 */ /* 0x000fc0000383ffff */
[----:B------:R-:W-:-:S00]  /*0340*/  NOP ;  /* 0x0000000000007918 */ /* 0x000fc00000000000 */
        /* <DEDUP_REMOVED lines=11> */
.L_x_2:


//--------------------- .text._Z14read_write_linPdP3ele --------------------------
	.section	.text._Z14read_write_linPdP3ele,"ax",@progbits
	.align	128
        .global         _Z14read_write_linPdP3ele
        .type           _Z14read_write_linPdP3ele,@function
        .size           _Z14read_write_linPdP3ele,(.L_x_3 - _Z14read_write_linPdP3ele)
        .other          _Z14read_write_linPdP3ele,@"STO_CUDA_ENTRY STV_DEFAULT"
_Z14read_write_linPdP3ele:
.text._Z14read_write_linPdP3ele:
[----:B------:R-:W-:Y:S01]  /*0000*/  LDC R1, c[0x0][0x37c] ;  /* 0x0000df00ff017b82 */ /* 0x000fe20000000800 */
[----:B------:R-:W0:Y:S07]  /*0010*/  S2R R0, SR_TID.X ;  /* 0x0000000000007919 */ /* 0x000e2e0000002100 */
[----:B------:R-:W0:Y:S01]  /*0020*/  S2UR UR6, SR_CTAID.X ;  /* 0x00000000000679c3 */ /* 0x000e220000002500 */
[----:B------:R-:W1:Y:S07]  /*0030*/  LDCU.64 UR4, c[0x0][0x358] ;  /* 0x00006b00ff0477ac */ /* 0x000e6e0008000a00 */
[----:B------:R-:W0:Y:S08]  /*0040*/  LDC R11, c[0x0][0x360] ;  /* 0x0000d800ff0b7b82 */ /* 0x000e300000000800 */
[----:B------:R-:W2:Y:S08]  /*0050*/  LDC.64 R2, c[0x0][0x380] ;  /* 0x0000e000ff027b82 */ /* 0x000eb00000000a00 */
[----:B------:R-:W3:Y:S01]  /*0060*/  LDC.64 R8, c[0x0][0x388] ;  /* 0x0000e200ff087b82 */ /* 0x000ee20000000a00 */
[----:B0-----:R-:W-:-:S05]  /*0070*/  IMAD R11, R11, UR6, R0 ;  /* 0x000000060b0b7c24 */ /* 0x001fca000f8e0200 */
[----:B------:R-:W-:-:S05]  /*0080*/  SHF.L.U32 R5, R11, 0x1, RZ ;  /* 0x000000010b057819 */ /* 0x000fca00000006ff */
[----:B--2---:R-:W-:-:S05]  /*0090*/  IMAD.WIDE.U32 R2, R5, 0x8, R2 ;  /* 0x0000000805027825 */ /* 0x004fca00078e0002 */
[----:B-1----:R-:W2:Y:S04]  /*00a0*/  LDG.E.64 R4, desc[UR4][R2.64] ;  /* 0x0000000402047981 */ /* 0x002ea8000c1e1b00 */
[----:B------:R-:W2:Y:S02]  /*00b0*/  LDG.E.64 R6, desc[UR4][R2.64+0x8] ;  /* 0x0000080402067981 */ /* 0x000ea4000c1e1b00 */
[----:B--2---:R-:W-:Y:S01]  /*00c0*/  DADD R4, R4, R6 ;  /* 0x0000000004047229 */ /* 0x004fe20000000006 */
[----:B---3--:R-:W-:-:S06]  /*00d0*/  IMAD.WIDE.U32 R6, R11, 0x38, R8 ;  /* 0x000000380b067825 */ /* 0x008fcc00078e0008 */
[----:B------:R0:W-:Y:S04]  /*00e0*/  STG.E.64 desc[UR4][R6.64], R4 ;  /* 0x0000000406007986 */ /* 0x0001e8000c101b04 */
[----:B------:R-:W2:Y:S04]  /*00f0*/  LDG.E.64 R8, desc[UR4][R2.64] ;  /* 0x0000000402087981 */ /* 0x000ea8000c1e1b00 */
[----:B--2---:R1:W-:Y:S04]  /*0100*/  STG.E.64 desc[UR4][R6.64+0x8], R8 ;  /* 0x0000080806007986 */ /* 0x0043e8000c101b04 */
[----:B------:R-:W2:Y:S04]  /*0110*/  LDG.E.64 R10, desc[UR4][R2.64+0x8] ;  /* 0x00000804020a7981 */ /* 0x000ea8000c1e1b00 */
[----:B--2---:R2:W-:Y:S04]  /*0120*/  STG.E.64 desc[UR4][R6.64+0x10], R10 ;  /* 0x0000100a06007986 */ /* 0x0045e8000c101b04 */
[----:B------:R-:W3:Y:S04]  /*0130*/  LDG.E.64 R12, desc[UR4][R2.64] ;  /* 0x00000004020c7981 */ /* 0x000ee8000c1e1b00 */
[----:B---3--:R-:W-:Y:S04]  /*0140*/  STG.E.64 desc[UR4][R6.64+0x18], R12 ;  /* 0x0000180c06007986 */ /* 0x008fe8000c101b04 */
[----:B------:R-:W3:Y:S04]  /*0150*/  LDG.E.64 R14, desc[UR4][R2.64+0x8] ;  /* 0x00000804020e7981 */ /* 0x000ee8000c1e1b00 */
[----:B---3--:R-:W-:Y:S04]  /*0160*/  STG.E.64 desc[UR4][R6.64+0x20], R14 ;  /* 0x0000200e06007986 */ /* 0x008fe8000c101b04 */
[----:B------:R-:W3:Y:S02]  /*0170*/  LDG.E.64 R16, desc[UR4][R2.64] ;  /* 0x0000000402107981 */ /* 0x000ee4000c1e1b00 */
[----:B---3--:R-:W-:-:S07]  /*0180*/  DADD R16, R14, R16 ;  /* 0x000000000e107229 */ /* 0x008fce0000000010 */
[----:B------:R-:W-:Y:S04]  /*0190*/  STG.E.64 desc[UR4][R6.64+0x28], R16 ;  /* 0x0000281006007986 */ /* 0x000fe8000c101b04 */
[----:B0-----:R-:W3:Y:S04]  /*01a0*/  LDG.E.64 R4, desc[UR4][R2.64+0x8] ;  /* 0x0000080402047981 */ /* 0x001ee8000c1e1b00 */
[----:B-1----:R-:W3:Y:S02]  /*01b0*/  LDG.E.64 R8, desc[UR4][R2.64] ;  /* 0x0000000402087981 */ /* 0x002ee4000c1e1b00 */
[----:B---3--:R-:W-:-:S07]  /*01c0*/  DADD R4, R4, -R8 ;  /* 0x0000000004047229 */ /* 0x008fce0000000808 */
[----:B------:R-:W-:Y:S04]  /*01d0*/  STG.E.64 desc[UR4][R6.64+0x30], R4 ;  /* 0x0000300406007986 */ /* 0x000fe8000c101b04 */
[----:B------:R-:W3:Y:S04]  /*01e0*/  LDG.E.64 R8, desc[UR4][R2.64] ;  /* 0x0000000402087981 */ /* 0x000ee8000c1e1b00 */
[----:B--2---:R-:W2:Y:S01]  /*01f0*/  LDG.E.64 R10, desc[UR4][R2.64+0x8] ;  /* 0x00000804020a7981 */ /* 0x004ea2000c1e1b00 */
[----:B------:R-:W-:Y:S01]  /*0200*/  UMOV UR6, 0x40000000 ;  /* 0x4000000000067882 */ /* 0x000fe20000000000 */
[----:B------:R-:W-:-:S02]  /*0210*/  UMOV UR7, 0x3f847ae1 ;  /* 0x3f847ae100077882 */ /* 0x000fc40000000000 */
[----:B---3--:R-:W-:Y:S02]  /*0220*/  DADD R8, R8, UR6 ;  /* 0x0000000608087e29 */ /* 0x008fe40008000000 */
[----:B--2---:R-:W-:-:S05]  /*0230*/  DADD R10, R10, UR6 ;  /* 0x000000060a0a7e29 */ /* 0x004fca0008000000 */
[----:B------:R-:W-:Y:S04]  /*0240*/  STG.E.64 desc[UR4][R2.64], R8 ;  /* 0x0000000802007986 */ /* 0x000fe8000c101b04 */
[----:B------:R-:W-:Y:S01]  /*0250*/  STG.E.64 desc[UR4][R2.64+0x8], R10 ;  /* 0x0000080a02007986 */ /* 0x000fe2000c101b04 */
[----:B------:R-:W-:Y:S05]  /*0260*/  EXIT ;  /* 0x000000000000794d */ /* 0x000fea0003800000 */
.L_x_1:
        /* <DEDUP_REMOVED lines=9> */
.L_x_3:


//--------------------- .nv.shared.reserved.0     --------------------------
	.section	.nv.shared.reserved.0,"aw",@nobits
	.weak		__nv_reservedSMEM_offset_0_alias
	.size		__nv_reservedSMEM_offset_0_alias, 0, 64
	.other		__nv_reservedSMEM_offset_0_alias,@"STO_CUDA_RESERVED_SHARED STV_DEFAULT"
__nv_reservedSMEM_offset_0_alias:
	.zero		0
	.zero		64


//--------------------- .nv.constant0._Z15read_write_intePdS_S_S_j --------------------------
	.section	.nv.constant0._Z15read_write_intePdS_S_S_j,"a",@progbits
	.sectionflags	@""
	.align	4
.nv.constant0._Z15read_write_intePdS_S_S_j:
	.zero		932


//--------------------- .nv.constant0._Z14read_write_linPdP3ele --------------------------
	.section	.nv.constant0._Z14read_write_linPdP3ele,"a",@progbits
	.sectionflags	@""
	.align	4
.nv.constant0._Z14read_write_linPdP3ele:
	.zero		912


//--------------------- SYMBOLS --------------------------

	.type		.nv.reservedSmem.offset0,@object
	.size		.nv.reservedSmem.offset0,0x4
